//
// Generated by NVIDIA NVVM Compiler
//
// Compiler Build ID: CL-36424714
// Cuda compilation tools, release 13.0, V13.0.88
// Based on NVVM 20.0.0
//

.version 9.0
.target sm_100
.address_size 64

	// .globl	_Z9reductionPfS_j
// _ZZ9reductionPfS_jE5sdata has been demoted

.visible .entry _Z9reductionPfS_j(
	.param .u64 .ptr .align 1 _Z9reductionPfS_j_param_0,
	.param .u64 .ptr .align 1 _Z9reductionPfS_j_param_1,
	.param .u32 _Z9reductionPfS_j_param_2
)
{
	.reg .pred 	%p<13>;
	.reg .b32 	%r<10>;
	.reg .b32 	%f<35>;
	.reg .b64 	%rd<11>;
	// demoted variable
	.shared .align 4 .b8 _ZZ9reductionPfS_jE5sdata[2048];
	ld.param.u64 	%rd2, [_Z9reductionPfS_j_param_0];
	ld.param.u64 	%rd3, [_Z9reductionPfS_j_param_1];
	ld.param.u32 	%r6, [_Z9reductionPfS_j_param_2];
	cvta.to.global.u64 	%rd1, %rd3;
	mov.u32 	%r1, %tid.x;
	mov.u32 	%r2, %ctaid.x;
	shl.b32 	%r7, %r2, 10;
	or.b32  	%r3, %r7, %r1;
	setp.ge.u32 	%p1, %r3, %r6;
	mov.f32 	%f34, 0f00000000;
	@%p1 bra 	$L__BB0_3;
	mul.wide.u32 	%rd4, %r3, 4;
	add.s64 	%rd5, %rd1, %rd4;
	ld.global.f32 	%f34, [%rd5];
	add.s32 	%r4, %r3, 512;
	setp.ge.u32 	%p2, %r4, %r6;
	@%p2 bra 	$L__BB0_3;
	mul.wide.u32 	%rd6, %r4, 4;
	add.s64 	%rd7, %rd1, %rd6;
	ld.global.f32 	%f5, [%rd7];
	add.f32 	%f34, %f34, %f5;
$L__BB0_3:
	shl.b32 	%r8, %r1, 2;
	mov.u32 	%r9, _ZZ9reductionPfS_jE5sdata;
	add.s32 	%r5, %r9, %r8;
	st.shared.f32 	[%r5], %f34;
	bar.sync 	0;
	setp.gt.u32 	%p3, %r1, 255;
	@%p3 bra 	$L__BB0_5;
	ld.shared.f32 	%f6, [%r5+1024];
	ld.shared.f32 	%f7, [%r5];
	add.f32 	%f8, %f6, %f7;
	st.shared.f32 	[%r5], %f8;
$L__BB0_5:
	bar.sync 	0;
	setp.gt.u32 	%p4, %r1, 127;
	@%p4 bra 	$L__BB0_7;
	ld.shared.f32 	%f9, [%r5+512];
	ld.shared.f32 	%f10, [%r5];
	add.f32 	%f11, %f9, %f10;
	st.shared.f32 	[%r5], %f11;
$L__BB0_7:
	bar.sync 	0;
	setp.gt.u32 	%p5, %r1, 63;
	@%p5 bra 	$L__BB0_9;
	ld.shared.f32 	%f12, [%r5+256];
	ld.shared.f32 	%f13, [%r5];
	add.f32 	%f14, %f12, %f13;
	st.shared.f32 	[%r5], %f14;
$L__BB0_9:
	bar.sync 	0;
	setp.gt.u32 	%p6, %r1, 31;
	@%p6 bra 	$L__BB0_11;
	ld.shared.f32 	%f15, [%r5+128];
	ld.shared.f32 	%f16, [%r5];
	add.f32 	%f17, %f15, %f16;
	st.shared.f32 	[%r5], %f17;
$L__BB0_11:
	bar.sync 	0;
	setp.gt.u32 	%p7, %r1, 15;
	@%p7 bra 	$L__BB0_13;
	ld.shared.f32 	%f18, [%r5+64];
	ld.shared.f32 	%f19, [%r5];
	add.f32 	%f20, %f18, %f19;
	st.shared.f32 	[%r5], %f20;
$L__BB0_13:
	bar.sync 	0;
	setp.gt.u32 	%p8, %r1, 7;
	@%p8 bra 	$L__BB0_15;
	ld.shared.f32 	%f21, [%r5+32];
	ld.shared.f32 	%f22, [%r5];
	add.f32 	%f23, %f21, %f22;
	st.shared.f32 	[%r5], %f23;
$L__BB0_15:
	bar.sync 	0;
	setp.gt.u32 	%p9, %r1, 3;
	@%p9 bra 	$L__BB0_17;
	ld.shared.f32 	%f24, [%r5+16];
	ld.shared.f32 	%f25, [%r5];
	add.f32 	%f26, %f24, %f25;
	st.shared.f32 	[%r5], %f26;
$L__BB0_17:
	bar.sync 	0;
	setp.gt.u32 	%p10, %r1, 1;
	@%p10 bra 	$L__BB0_19;
	ld.shared.f32 	%f27, [%r5+8];
	ld.shared.f32 	%f28, [%r5];
	add.f32 	%f29, %f27, %f28;
	st.shared.f32 	[%r5], %f29;
$L__BB0_19:
	bar.sync 	0;
	setp.ne.s32 	%p11, %r1, 0;
	@%p11 bra 	$L__BB0_21;
	ld.shared.f32 	%f30, [_ZZ9reductionPfS_jE5sdata+4];
	ld.shared.f32 	%f31, [%r5];
	add.f32 	%f32, %f30, %f31;
	st.shared.f32 	[%r5], %f32;
$L__BB0_21:
	setp.ne.s32 	%p12, %r1, 0;
	bar.sync 	0;
	@%p12 bra 	$L__BB0_23;
	ld.shared.f32 	%f33, [_ZZ9reductionPfS_jE5sdata];
	cvta.to.global.u64 	%rd8, %rd2;
	mul.wide.u32 	%rd9, %r2, 4;
	add.s64 	%rd10, %rd8, %rd9;
	st.global.f32 	[%rd10], %f33;
$L__BB0_23:
	ret;

}


// ===== COMPILED SASS (sm_100) =====

	.target	sm_100

	.elftype	@"ET_EXEC"


//--------------------- .note.nv.tkinfo           --------------------------
	.section	.note.nv.tkinfo,"",@"SHT_NOTE"
	.sectionflags	@"SHF_NOTE_NV_TKINFO"
	.tkinfo
        /*0018*/ 	.word	0x00000002
        /*0030*/ 	.string	""
        /*0030*/ 	.string	"ptxas"
        /*0030*/ 	.string	"Cuda compilation tools, release 13.0, V13.0.88"
        /*0030*/ 	.string	"Build cuda_13.0.r13.0/compiler.36424714_0"
        /*0030*/ 	.string	"-arch sm_100 -m 64 "



//--------------------- .note.nv.cuinfo           --------------------------
	.section	.note.nv.cuinfo,"",@"SHT_NOTE"
	.sectionflags	@"SHF_NOTE_NV_CUINFO"
        /*0018*/ 	.short	0x0002
        /*001a*/ 	.short	0x0064
        /*001c*/ 	.short	0x0082
	.zero		2


//--------------------- .nv.info                  --------------------------
	.section	.nv.info,"",@"SHT_CUDA_INFO"
	.align	4


	//----- nvinfo : EIATTR_REGCOUNT
	.align		4
        /*0000*/ 	.byte	0x04, 0x2f
        /*0002*/ 	.short	(.L_1 - .L_0)
	.align		4
.L_0:
        /*0004*/ 	.word	index@(_Z9reductionPfS_j)
        /*0008*/ 	.word	0x0000000c


	//----- nvinfo : EIATTR_FRAME_SIZE
	.align		4
.L_1:
        /*000c*/ 	.byte	0x04, 0x11
        /*000e*/ 	.short	(.L_3 - .L_2)
	.align		4
.L_2:
        /*0010*/ 	.word	index@(_Z9reductionPfS_j)
        /*0014*/ 	.word	0x00000000


	//----- nvinfo : EIATTR_MIN_STACK_SIZE
	.align		4
.L_3:
        /*0018*/ 	.byte	0x04, 0x12
        /*001a*/ 	.short	(.L_5 - .L_4)
	.align		4
.L_4:
        /*001c*/ 	.word	index@(_Z9reductionPfS_j)
        /*0020*/ 	.word	0x00000000
.L_5:


//--------------------- .nv.compat                --------------------------
	.section	.nv.compat,"",@"SHT_CUDA_COMPAT_INFO"
	.align	4
        /*0000*/ 	.byte	0x02, 0x09, 0x00, 0x00, 0x02, 0x02, 0x01, 0x00, 0x02, 0x05, 0x05, 0x00, 0x03, 0x07, 0x01, 0x01
        /*0010*/ 	.byte	0x02, 0x03, 0x00, 0x00, 0x02, 0x06, 0x01, 0x00, 0x04, 0x0b, 0x08, 0x00, 0x09, 0x00, 0x00, 0x00
        /*0020*/ 	.byte	0x00, 0x00, 0x00, 0x00


//--------------------- .nv.info._Z9reductionPfS_j --------------------------
	.section	.nv.info._Z9reductionPfS_j,"",@"SHT_CUDA_INFO"
	.sectionflags	@""
	.align	4


	//----- nvinfo : EIATTR_CUDA_API_VERSION
	.align		4
        /*0000*/ 	.byte	0x04, 0x37
        /*0002*/ 	.short	(.L_7 - .L_6)
.L_6:
        /*0004*/ 	.word	0x00000082


	//----- nvinfo : EIATTR_KPARAM_INFO
	.align		4
.L_7:
        /*0008*/ 	.byte	0x04, 0x17
        /*000a*/ 	.short	(.L_9 - .L_8)
.L_8:
        /*000c*/ 	.word	0x00000000
        /*0010*/ 	.short	0x0002
        /*0012*/ 	.short	0x0010
        /*0014*/ 	.byte	0x00, 0xf0, 0x11, 0x00


	//----- nvinfo : EIATTR_KPARAM_INFO
	.align		4
.L_9:
        /*0018*/ 	.byte	0x04, 0x17
        /*001a*/ 	.short	(.L_11 - .L_10)
.L_10:
        /*001c*/ 	.word	0x00000000
        /*0020*/ 	.short	0x0001
        /*0022*/ 	.short	0x0008
        /*0024*/ 	.byte	0x00, 0xf5, 0x21, 0x00


	//----- nvinfo : EIATTR_KPARAM_INFO
	.align		4
.L_11:
        /*0028*/ 	.byte	0x04, 0x17
        /*002a*/ 	.short	(.L_13 - .L_12)
.L_12:
        /*002c*/ 	.word	0x00000000
        /*0030*/ 	.short	0x0000
        /*0032*/ 	.short	0x0000
        /*0034*/ 	.byte	0x00, 0xf5, 0x21, 0x00


	//----- nvinfo : EIATTR_SPARSE_MMA_MASK
	.align		4
.L_13:
        /*0038*/ 	.byte	0x03, 0x50
        /*003a*/ 	.short	0x0000


	//----- nvinfo : EIATTR_MAXREG_COUNT
	.align		4
        /*003c*/ 	.byte	0x03, 0x1b
        /*003e*/ 	.short	0x00ff


	//----- nvinfo : EIATTR_NUM_BARRIERS
	.align		4
        /*0040*/ 	.byte	0x02, 0x4c
        /*0042*/ 	.byte	0x01
	.zero		1


	//----- nvinfo : EIATTR_MERCURY_ISA_VERSION
	.align		4
        /*0044*/ 	.byte	0x03, 0x5f
        /*0046*/ 	.short	0x0101


	//----- nvinfo : EIATTR_VRC_CTA_INIT_COUNT
	.align		4
        /*0048*/ 	.byte	0x02, 0x4a
	.zero		1
	.zero		1


	//----- nvinfo : EIATTR_EXIT_INSTR_OFFSETS
	.align		4
        /*004c*/ 	.byte	0x04, 0x1c
        /*004e*/ 	.short	(.L_15 - .L_14)


	//   ....[0]....
.L_14:
        /*0050*/ 	.word	0x00000500


	//   ....[1]....
        /*0054*/ 	.word	0x00000550


	//----- nvinfo : EIATTR_CRS_STACK_SIZE
	.align		4
.L_15:
        /*0058*/ 	.byte	0x04, 0x1e
        /*005a*/ 	.short	(.L_17 - .L_16)
.L_16:
        /*005c*/ 	.word	0x00000000


	//----- nvinfo : EIATTR_CBANK_PARAM_SIZE
	.align		4
.L_17:
        /*0060*/ 	.byte	0x03, 0x19
        /*0062*/ 	.short	0x0014


	//----- nvinfo : EIATTR_PARAM_CBANK
	.align		4
        /*0064*/ 	.byte	0x04, 0x0a
        /*0066*/ 	.short	(.L_19 - .L_18)
	.align		4
.L_18:
        /*0068*/ 	.word	index@(.nv.constant0._Z9reductionPfS_j)
        /*006c*/ 	.short	0x0380
        /*006e*/ 	.short	0x0014


	//----- nvinfo : EIATTR_SW_WAR
	.align		4
.L_19:
        /*0070*/ 	.byte	0x04, 0x36
        /*0072*/ 	.short	(.L_21 - .L_20)
.L_20:
        /*0074*/ 	.word	0x00000008
.L_21:


//--------------------- .nv.callgraph             --------------------------
	.section	.nv.callgraph,"",@"SHT_CUDA_CALLGRAPH"
	.align	4
	.sectionentsize	8
	.align		4
        /*0000*/ 	.word	0x00000000
	.align		4
        /*0004*/ 	.word	0xffffffff
	.align		4
        /*0008*/ 	.word	0x00000000
	.align		4
        /*000c*/ 	.word	0xfffffffe
	.align		4
        /*0010*/ 	.word	0x00000000
	.align		4
        /*0014*/ 	.word	0xfffffffd
	.align		4
        /*0018*/ 	.word	0x00000000
	.align		4
        /*001c*/ 	.word	0xfffffffc


//--------------------- .text._Z9reductionPfS_j   --------------------------
	.section	.text._Z9reductionPfS_j,"ax",@progbits
	.align	128
        .global         _Z9reductionPfS_j
        .type           _Z9reductionPfS_j,@function
        .size           _Z9reductionPfS_j,(.L_x_3 - _Z9reductionPfS_j)
        .other          _Z9reductionPfS_j,@"STO_CUDA_ENTRY STV_DEFAULT"
_Z9reductionPfS_j:
.text._Z9reductionPfS_j:
[----:B------:R-:W-:Y:S01]  /*0000*/  LDC R1, c[0x0][0x37c] ;  /* 0x0000df00ff017b82 */ /* 0x000fe20000000800 */
[----:B------:R-:W0:Y:S01]  /*0010*/  S2R R0, SR_CTAID.X ;  /* 0x0000000000007919 */ /* 0x000e220000002500 */
[----:B------:R-:W1:Y:S01]  /*0020*/  LDCU UR8, c[0x0][0x390] ;  /* 0x00007200ff0877ac */ /* 0x000e620008000800 */
[----:B------:R-:W-:Y:S01]  /*0030*/  BSSY.RECONVERGENT B0, `(.L_x_0) ;  /* 0x0000010000007945 */ /* 0x000fe20003800200 */
[----:B------:R-:W-:Y:S01]  /*0040*/  HFMA2 R8, -RZ, RZ, 0, 0 ;  /* 0x00000000ff087431 */ /* 0x000fe200000001ff */
[----:B------:R-:W2:Y:S01]  /*0050*/  S2R R2, SR_TID.X ;  /* 0x0000000000027919 */ /* 0x000ea20000002100 */
[----:B------:R-:W3:Y:S01]  /*0060*/  LDCU.64 UR6, c[0x0][0x358] ;  /* 0x00006b00ff0677ac */ /* 0x000ee20008000a00 */
[----:B0-----:R-:W-:-:S04]  /*0070*/  SHF.L.U32 R3, R0, 0xa, RZ ;  /* 0x0000000a00037819 */ /* 0x001fc800000006ff */
[----:B--2---:R-:W-:-:S04]  /*0080*/  LOP3.LUT R3, R3, R2, RZ, 0xfc, !PT ;  /* 0x0000000203037212 */ /* 0x004fc800078efcff */
[----:B-1----:R-:W-:-:S13]  /*0090*/  ISETP.GE.U32.AND P0, PT, R3, UR8, PT ;  /* 0x0000000803007c0c */ /* 0x002fda000bf06070 */
[----:B---3--:R-:W-:Y:S05]  /*00a0*/  @P0 BRA `(.L_x_1) ;  /* 0x0000000000200947 */ /* 0x008fea0003800000 */
[----:B------:R-:W0:Y:S01]  /*00b0*/  LDC.64 R6, c[0x0][0x388] ;  /* 0x0000e200ff067b82 */ /* 0x000e220000000a00 */
[----:B------:R-:W-:-:S04]  /*00c0*/  IADD3 R9, PT, PT, R3, 0x200, RZ ;  /* 0x0000020003097810 */ /* 0x000fc80007ffe0ff */
[----:B------:R-:W-:Y:S01]  /*00d0*/  ISETP.GE.U32.AND P0, PT, R9, UR8, PT ;  /* 0x0000000809007c0c */ /* 0x000fe2000bf06070 */
[----:B0-----:R-:W-:-:S12]  /*00e0*/  IMAD.WIDE.U32 R4, R3, 0x4, R6 ;  /* 0x0000000403047825 */ /* 0x001fd800078e0006 */
[----:B------:R-:W-:Y:S01]  /*00f0*/  @!P0 IMAD.WIDE.U32 R6, R9, 0x4, R6 ;  /* 0x0000000409068825 */ /* 0x000fe200078e0006 */
[----:B------:R-:W2:Y:S05]  /*0100*/  LDG.E R8, desc[UR6][R4.64] ;  /* 0x0000000604087981 */ /* 0x000eaa000c1e1900 */
[----:B------:R-:W2:Y:S02]  /*0110*/  @!P0 LDG.E R7, desc[UR6][R6.64] ;  /* 0x0000000606078981 */ /* 0x000ea4000c1e1900 */
[----:B--2---:R-:W-:-:S07]  /*0120*/  @!P0 FADD R8, R8, R7 ;  /* 0x0000000708088221 */ /* 0x004fce0000000000 */
.L_x_1:
[----:B------:R-:W-:Y:S05]  /*0130*/  BSYNC.RECONVERGENT B0 ;  /* 0x0000000000007941 */ /* 0x000fea0003800200 */
.L_x_0:
[----:B------:R-:W0:Y:S01]  /*0140*/  S2UR UR5, SR_CgaCtaId ;  /* 0x00000000000579c3 */ /* 0x000e220000008800 */
[----:B------:R-:W-:Y:S01]  /*0150*/  UMOV UR4, 0x400 ;  /* 0x0000040000047882 */ /* 0x000fe20000000000 */
[C---:B------:R-:W-:Y:S02]  /*0160*/  ISETP.GT.U32.AND P0, PT, R2.reuse, 0xff, PT ;  /* 0x000000ff0200780c */ /* 0x040fe40003f04070 */
[----:B------:R-:W-:Y:S01]  /*0170*/  ISETP.GT.U32.AND P1, PT, R2, 0x7f, PT ;  /* 0x0000007f0200780c */ /* 0x000fe20003f24070 */
[----:B0-----:R-:W-:-:S06]  /*0180*/  ULEA UR4, UR5, UR4, 0x18 ;  /* 0x0000000405047291 */ /* 0x001fcc000f8ec0ff */
[----:B------:R-:W-:-:S05]  /*0190*/  LEA R3, R2, UR4, 0x2 ;  /* 0x0000000402037c11 */ /* 0x000fca000f8e10ff */
[----:B------:R-:W-:Y:S01]  /*01a0*/  STS [R3], R8 ;  /* 0x0000000803007388 */ /* 0x000fe20000000800 */
[----:B------:R-:W-:Y:S06]  /*01b0*/  BAR.SYNC.DEFER_BLOCKING 0x0 ;  /* 0x0000000000007b1d */ /* 0x000fec0000010000 */
[----:B------:R-:W-:Y:S04]  /*01c0*/  @!P0 LDS R4, [R3+0x400] ;  /* 0x0004000003048984 */ /* 0x000fe80000000800 */
[----:B------:R-:W0:Y:S02]  /*01d0*/  @!P0 LDS R5, [R3] ;  /* 0x0000000003058984 */ /* 0x000e240000000800 */
[----:B0-----:R-:W-:-:S05]  /*01e0*/  @!P0 FADD R4, R4, R5 ;  /* 0x0000000504048221 */ /* 0x001fca0000000000 */
[----:B------:R-:W-:Y:S01]  /*01f0*/  @!P0 STS [R3], R4 ;  /* 0x0000000403008388 */ /* 0x000fe20000000800 */
[----:B------:R-:W-:Y:S01]  /*0200*/  BAR.SYNC.DEFER_BLOCKING 0x0 ;  /* 0x0000000000007b1d */ /* 0x000fe20000010000 */
[----:B------:R-:W-:-:S05]  /*0210*/  ISETP.GT.U32.AND P0, PT, R2, 0x3f, PT ;  /* 0x0000003f0200780c */ /* 0x000fca0003f04070 */
        /* <DEDUP_REMOVED lines=35> */
[----:B------:R-:W-:-:S05]  /*0450*/  ISETP.NE.AND P0, PT, R2, RZ, PT ;  /* 0x000000ff0200720c */ /* 0x000fca0003f05270 */
[----:B------:R-:W-:Y:S04]  /*0460*/  @!P1 LDS R5, [R3+0x8] ;  /* 0x0000080003059984 */ /* 0x000fe80000000800 */
[----:B------:R-:W0:Y:S02]  /*0470*/  @!P1 LDS R6, [R3] ;  /* 0x0000000003069984 */ /* 0x000e240000000800 */
[----:B0-----:R-:W-:-:S05]  /*0480*/  @!P1 FADD R6, R5, R6 ;  /* 0x0000000605069221 */ /* 0x001fca0000000000 */
[----:B------:R-:W-:Y:S01]  /*0490*/  @!P1 STS [R3], R6 ;  /* 0x0000000603009388 */ /* 0x000fe20000000800 */
[----:B------:R-:W-:Y:S06]  /*04a0*/  BAR.SYNC.DEFER_BLOCKING 0x0 ;  /* 0x0000000000007b1d */ /* 0x000fec0000010000 */
[----:B------:R-:W-:Y:S04]  /*04b0*/  @!P0 LDS R2, [UR4+0x4] ;  /* 0x00000404ff028984 */ /* 0x000fe80008000800 */
[----:B------:R-:W0:Y:S02]  /*04c0*/  @!P0 LDS R5, [R3] ;  /* 0x0000000003058984 */ /* 0x000e240000000800 */
[----:B0-----:R-:W-:-:S05]  /*04d0*/  @!P0 FADD R2, R2, R5 ;  /* 0x0000000502028221 */ /* 0x001fca0000000000 */
[----:B------:R0:W-:Y:S01]  /*04e0*/  @!P0 STS [R3], R2 ;  /* 0x0000000203008388 */ /* 0x0001e20000000800 */
[----:B------:R-:W-:Y:S06]  /*04f0*/  BAR.SYNC.DEFER_BLOCKING 0x0 ;  /* 0x0000000000007b1d */ /* 0x000fec0000010000 */
[----:B------:R-:W-:Y:S05]  /*0500*/  @P0 EXIT ;  /* 0x000000000000094d */ /* 0x000fea0003800000 */
[----:B------:R-:W1:Y:S01]  /*0510*/  LDS R5, [UR4] ;  /* 0x00000004ff057984 */ /* 0x000e620008000800 */
[----:B0-----:R-:W0:Y:S02]  /*0520*/  LDC.64 R2, c[0x0][0x380] ;  /* 0x0000e000ff027b82 */ /* 0x001e240000000a00 */
[----:B0-----:R-:W-:-:S05]  /*0530*/  IMAD.WIDE.U32 R2, R0, 0x4, R2 ;  /* 0x0000000400027825 */ /* 0x001fca00078e0002 */
[----:B-1----:R-:W-:Y:S01]  /*0540*/  STG.E desc[UR6][R2.64], R5 ;  /* 0x0000000502007986 */ /* 0x002fe2000c101906 */
[----:B------:R-:W-:Y:S05]  /*0550*/  EXIT ;  /* 0x000000000000794d */ /* 0x000fea0003800000 */
.L_x_2:
[----:B------:R-:W-:-:S00]  /*0560*/  BRA `(.L_x_2) ;  /* 0xfffffffc00fc7947 */ /* 0x000fc0000383ffff */
[----:B------:R-:W-:-:S00]  /*0570*/  NOP ;  /* 0x0000000000007918 */ /* 0x000fc00000000000 */
        /* <DEDUP_REMOVED lines=8> */
.L_x_3:


//--------------------- .nv.shared._Z9reductionPfS_j --------------------------
	.section	.nv.shared._Z9reductionPfS_j,"aw",@nobits
	.sectionflags	@""
	.align	4
.nv.shared._Z9reductionPfS_j:
	.zero		3072


//--------------------- .nv.shared.reserved.0     --------------------------
	.section	.nv.shared.reserved.0,"aw",@nobits
	.weak		__nv_reservedSMEM_offset_0_alias
	.size		__nv_reservedSMEM_offset_0_alias, 0, 64
	.other		__nv_reservedSMEM_offset_0_alias,@"STO_CUDA_RESERVED_SHARED STV_DEFAULT"
__nv_reservedSMEM_offset_0_alias:
	.zero		0
	.zero		64


//--------------------- .nv.constant0._Z9reductionPfS_j --------------------------
	.section	.nv.constant0._Z9reductionPfS_j,"a",@progbits
	.sectionflags	@""
	.align	4
.nv.constant0._Z9reductionPfS_j:
	.zero		916


//--------------------- SYMBOLS --------------------------

	.type		.nv.reservedSmem.offset0,@object
	.size		.nv.reservedSmem.offset0,0x4
	.type		.nv.reservedSmem.cap,@object
	.size		.nv.reservedSmem.cap,0x4
